//
// Generated by NVIDIA NVVM Compiler
//
// Compiler Build ID: CL-36424714
// Cuda compilation tools, release 13.0, V13.0.88
// Based on NVVM 20.0.0
//

.version 9.0
.target sm_100
.address_size 64

.func  (.param .b64 func_retval0) _ZN1D2f1Ej
(
	.param .b64 _ZN1D2f1Ej_param_0,
	.param .b32 _ZN1D2f1Ej_param_1
)
;
.func  (.param .b64 func_retval0) _ZN1D2f2Ej
(
	.param .b64 _ZN1D2f2Ej_param_0,
	.param .b32 _ZN1D2f2Ej_param_1
)
;
.func  (.param .b64 func_retval0) _ZN1D2f3Ej
(
	.param .b64 _ZN1D2f3Ej_param_0,
	.param .b32 _ZN1D2f3Ej_param_1
)
;
.func  (.param .b64 func_retval0) _ZN1D2f4Ej
(
	.param .b64 _ZN1D2f4Ej_param_0,
	.param .b32 _ZN1D2f4Ej_param_1
)
;
.extern .func  (.param .b32 func_retval0) vprintf
(
	.param .b64 vprintf_param_0,
	.param .b64 vprintf_param_1
)
;
.extern .func  (.param .b64 func_retval0) malloc
(
	.param .b64 malloc_param_0
)
;
.extern .func free
(
	.param .b64 free_param_0
)
;
.global .align 8 .u64 _ZTV1D[6] = {0, 0, _ZN1D2f1Ej, _ZN1D2f2Ej, _ZN1D2f3Ej, _ZN1D2f4Ej};
.global .align 8 .u64 buf;
.global .align 1 .b8 $str[14] = {72, 101, 108, 108, 111, 32, 65, 100, 109, 105, 110, 33, 10};
.global .align 1 .b8 $str$1[21] = {116, 104, 114, 101, 97, 100, 105, 100, 32, 37, 100, 44, 32, 98, 117, 102, 32, 37, 112, 10};
.global .align 1 .b8 $str$2[24] = {116, 104, 114, 101, 97, 100, 105, 100, 32, 37, 100, 44, 32, 115, 101, 99, 114, 101, 116, 32, 37, 112, 10};
.global .align 1 .b8 $str$3[22] = {116, 104, 114, 101, 97, 100, 105, 100, 32, 37, 100, 44, 32, 111, 98, 106, 68, 32, 37, 112, 10};
.global .align 1 .b8 $str$4[4] = {37, 112, 10};

.func  (.param .b64 func_retval0) _ZN1D2f1Ej(
	.param .b64 _ZN1D2f1Ej_param_0,
	.param .b32 _ZN1D2f1Ej_param_1
)
{
	.reg .b64 	%rd<2>;

	ld.param.u32 	%rd1, [_ZN1D2f1Ej_param_1];
	st.param.b64 	[func_retval0], %rd1;
	ret;

}
.func  (.param .b64 func_retval0) _ZN1D2f2Ej(
	.param .b64 _ZN1D2f2Ej_param_0,
	.param .b32 _ZN1D2f2Ej_param_1
)
{
	.reg .b32 	%r<3>;
	.reg .b64 	%rd<2>;

	ld.param.u32 	%r1, [_ZN1D2f2Ej_param_1];
	shl.b32 	%r2, %r1, 1;
	cvt.u64.u32 	%rd1, %r2;
	st.param.b64 	[func_retval0], %rd1;
	ret;

}
.func  (.param .b64 func_retval0) _ZN1D2f3Ej(
	.param .b64 _ZN1D2f3Ej_param_0,
	.param .b32 _ZN1D2f3Ej_param_1
)
{
	.reg .b32 	%r<3>;
	.reg .b64 	%rd<2>;

	ld.param.u32 	%r1, [_ZN1D2f3Ej_param_1];
	mul.lo.s32 	%r2, %r1, 3;
	cvt.u64.u32 	%rd1, %r2;
	st.param.b64 	[func_retval0], %rd1;
	ret;

}
.func  (.param .b64 func_retval0) _ZN1D2f4Ej(
	.param .b64 _ZN1D2f4Ej_param_0,
	.param .b32 _ZN1D2f4Ej_param_1
)
{
	.reg .b32 	%r<3>;
	.reg .b64 	%rd<2>;

	ld.param.u32 	%r1, [_ZN1D2f4Ej_param_1];
	shl.b32 	%r2, %r1, 2;
	cvt.u64.u32 	%rd1, %r2;
	st.param.b64 	[func_retval0], %rd1;
	ret;

}
.func  (.param .b64 func_retval0) _Z6secretv()
{
	.reg .b32 	%r<3>;
	.reg .b64 	%rd<4>;

	mov.u64 	%rd1, $str;
	cvta.global.u64 	%rd2, %rd1;
	{ // callseq 0, 0
	.param .b64 param0;
	st.param.b64 	[param0], %rd2;
	.param .b64 param1;
	st.param.b64 	[param1], 0;
	.param .b32 retval0;
	call.uni (retval0), 
	vprintf, 
	(
	param0, 
	param1
	);
	ld.param.b32 	%r1, [retval0];
	} // callseq 0
	mov.b64 	%rd3, -7378697629483820647;
	st.param.b64 	[func_retval0], %rd3;
	ret;

}
.func  (.param .b64 func_retval0) _Z6unsafePmj(
	.param .b64 _Z6unsafePmj_param_0,
	.param .b32 _Z6unsafePmj_param_1
)
{
	.local .align 16 .b8 	__local_depot5[16];
	.reg .b64 	%SP;
	.reg .b64 	%SPL;
	.reg .pred 	%p<10>;
	.reg .b32 	%r<31>;
	.reg .b64 	%rd<92>;

	mov.u64 	%SPL, __local_depot5;
	cvta.local.u64 	%SP, %SPL;
	ld.param.u64 	%rd10, [_Z6unsafePmj_param_0];
	ld.param.u32 	%r11, [_Z6unsafePmj_param_1];
	cvta.to.global.u64 	%rd1, %rd10;
	mov.u32 	%r1, %tid.x;
	setp.ne.s32 	%p1, %r1, 0;
	@%p1 bra 	$L__BB5_2;
	{ // callseq 1, 0
	.param .b64 param0;
	st.param.b64 	[param0], 64;
	.param .b64 retval0;
	call.uni (retval0), 
	malloc, 
	(
	param0
	);
	ld.param.b64 	%rd11, [retval0];
	} // callseq 1
	st.global.u64 	[buf], %rd11;
$L__BB5_2:
	add.u64 	%rd13, %SP, 0;
	add.u64 	%rd14, %SPL, 0;
	setp.ne.s32 	%p2, %r1, 0;
	{ // callseq 2, 0
	.param .b64 param0;
	st.param.b64 	[param0], 8;
	.param .b64 retval0;
	call.uni (retval0), 
	malloc, 
	(
	param0
	);
	ld.param.b64 	%rd15, [retval0];
	} // callseq 2
	mov.u64 	%rd16, _ZTV1D;
	cvta.global.u64 	%rd17, %rd16;
	add.s64 	%rd18, %rd17, 16;
	st.u64 	[%rd15], %rd18;
	ld.global.u64 	%rd19, [buf];
	st.local.u32 	[%rd14], %r1;
	st.local.u64 	[%rd14+8], %rd19;
	mov.u64 	%rd20, $str$1;
	cvta.global.u64 	%rd21, %rd20;
	{ // callseq 3, 0
	.param .b64 param0;
	st.param.b64 	[param0], %rd21;
	.param .b64 param1;
	st.param.b64 	[param1], %rd13;
	.param .b32 retval0;
	call.uni (retval0), 
	vprintf, 
	(
	param0, 
	param1
	);
	ld.param.b32 	%r12, [retval0];
	} // callseq 3
	st.local.u32 	[%rd14], %r1;
	mov.u64 	%rd22, _Z6secretv;
	st.local.u64 	[%rd14+8], %rd22;
	mov.u64 	%rd23, $str$2;
	cvta.global.u64 	%rd24, %rd23;
	{ // callseq 4, 0
	.param .b64 param0;
	st.param.b64 	[param0], %rd24;
	.param .b64 param1;
	st.param.b64 	[param1], %rd13;
	.param .b32 retval0;
	call.uni (retval0), 
	vprintf, 
	(
	param0, 
	param1
	);
	ld.param.b32 	%r14, [retval0];
	} // callseq 4
	st.local.u32 	[%rd14], %r1;
	st.local.u64 	[%rd14+8], %rd15;
	mov.u64 	%rd25, $str$3;
	cvta.global.u64 	%rd26, %rd25;
	{ // callseq 5, 0
	.param .b64 param0;
	st.param.b64 	[param0], %rd26;
	.param .b64 param1;
	st.param.b64 	[param1], %rd13;
	.param .b32 retval0;
	call.uni (retval0), 
	vprintf, 
	(
	param0, 
	param1
	);
	ld.param.b32 	%r16, [retval0];
	} // callseq 5
	setp.eq.s32 	%p3, %r11, 0;
	or.pred  	%p4, %p2, %p3;
	@%p4 bra 	$L__BB5_9;
	add.s32 	%r19, %r11, -1;
	and.b32  	%r2, %r11, 3;
	setp.lt.u32 	%p5, %r19, 3;
	mov.b32 	%r29, 0;
	@%p5 bra 	$L__BB5_6;
	and.b32  	%r29, %r11, -4;
	neg.s32 	%r28, %r29;
	add.s64 	%rd3, %rd1, 24;
	mov.b64 	%rd90, 0;
$L__BB5_5:
	add.s64 	%rd28, %rd3, %rd90;
	ld.global.u64 	%rd29, [%rd28+-24];
	ld.global.u64 	%rd30, [buf];
	add.s64 	%rd31, %rd30, %rd90;
	st.u64 	[%rd31], %rd29;
	ld.global.u64 	%rd32, [%rd28+-16];
	ld.global.u64 	%rd33, [buf];
	add.s64 	%rd34, %rd33, %rd90;
	st.u64 	[%rd34+8], %rd32;
	ld.global.u64 	%rd35, [%rd28+-8];
	ld.global.u64 	%rd36, [buf];
	add.s64 	%rd37, %rd36, %rd90;
	st.u64 	[%rd37+16], %rd35;
	ld.global.u64 	%rd38, [%rd28];
	ld.global.u64 	%rd39, [buf];
	add.s64 	%rd40, %rd39, %rd90;
	st.u64 	[%rd40+24], %rd38;
	add.s32 	%r28, %r28, 4;
	add.s64 	%rd90, %rd90, 32;
	setp.ne.s32 	%p6, %r28, 0;
	@%p6 bra 	$L__BB5_5;
$L__BB5_6:
	setp.eq.s32 	%p7, %r2, 0;
	@%p7 bra 	$L__BB5_9;
	mul.wide.u32 	%rd91, %r29, 8;
	neg.s32 	%r30, %r2;
$L__BB5_8:
	.pragma "nounroll";
	add.s64 	%rd41, %rd1, %rd91;
	ld.global.u64 	%rd42, [%rd41];
	ld.global.u64 	%rd43, [buf];
	add.s64 	%rd44, %rd43, %rd91;
	st.u64 	[%rd44], %rd42;
	add.s64 	%rd91, %rd91, 8;
	add.s32 	%r30, %r30, 1;
	setp.ne.s32 	%p8, %r30, 0;
	@%p8 bra 	$L__BB5_8;
$L__BB5_9:
	ld.global.u64 	%rd45, [buf];
	ld.u64 	%rd46, [%rd45];
	add.s64 	%rd47, %rd46, 177573;
	shl.b64 	%rd48, %rd47, 5;
	add.s64 	%rd49, %rd48, %rd47;
	ld.u64 	%rd50, [%rd45+8];
	add.s64 	%rd51, %rd49, %rd50;
	shl.b64 	%rd52, %rd51, 5;
	add.s64 	%rd53, %rd52, %rd51;
	ld.u64 	%rd54, [%rd45+16];
	add.s64 	%rd55, %rd53, %rd54;
	shl.b64 	%rd56, %rd55, 5;
	add.s64 	%rd57, %rd56, %rd55;
	ld.u64 	%rd58, [%rd45+24];
	add.s64 	%rd59, %rd57, %rd58;
	shl.b64 	%rd60, %rd59, 5;
	add.s64 	%rd61, %rd60, %rd59;
	ld.u64 	%rd62, [%rd45+32];
	add.s64 	%rd63, %rd61, %rd62;
	shl.b64 	%rd64, %rd63, 5;
	add.s64 	%rd65, %rd64, %rd63;
	ld.u64 	%rd66, [%rd45+40];
	add.s64 	%rd67, %rd65, %rd66;
	shl.b64 	%rd68, %rd67, 5;
	add.s64 	%rd69, %rd68, %rd67;
	ld.u64 	%rd70, [%rd45+48];
	add.s64 	%rd71, %rd69, %rd70;
	shl.b64 	%rd72, %rd71, 5;
	ld.u64 	%rd73, [%rd45+56];
	ld.u64 	%rd74, [%rd15];
	ld.u64 	%rd75, [%rd74];
	cvt.u32.u64 	%r20, %rd71;
	cvt.u32.u64 	%r21, %rd72;
	add.s32 	%r22, %r21, %r20;
	cvt.u32.u64 	%r23, %rd73;
	add.s32 	%r24, %r22, %r23;
	{ // callseq 6, 0
	.param .b64 param0;
	st.param.b64 	[param0], %rd15;
	.param .b32 param1;
	st.param.b32 	[param1], %r24;
	.param .b64 retval0;
	prototype_6 : .callprototype (.param .b64 _) _ (.param .b64 _, .param .b32 _);
	call (retval0), 
	%rd75, 
	(
	param0, 
	param1
	)
	, prototype_6;
	ld.param.b64 	%rd76, [retval0];
	} // callseq 6
	ld.u64 	%rd78, [%rd15];
	ld.u64 	%rd79, [%rd78+8];
	cvt.u32.u64 	%r25, %rd76;
	{ // callseq 7, 0
	.param .b64 param0;
	st.param.b64 	[param0], %rd15;
	.param .b32 param1;
	st.param.b32 	[param1], %r25;
	.param .b64 retval0;
	prototype_7 : .callprototype (.param .b64 _) _ (.param .b64 _, .param .b32 _);
	call (retval0), 
	%rd79, 
	(
	param0, 
	param1
	)
	, prototype_7;
	ld.param.b64 	%rd80, [retval0];
	} // callseq 7
	ld.u64 	%rd82, [%rd15];
	ld.u64 	%rd83, [%rd82+16];
	cvt.u32.u64 	%r26, %rd80;
	{ // callseq 8, 0
	.param .b64 param0;
	st.param.b64 	[param0], %rd15;
	.param .b32 param1;
	st.param.b32 	[param1], %r26;
	.param .b64 retval0;
	prototype_8 : .callprototype (.param .b64 _) _ (.param .b64 _, .param .b32 _);
	call (retval0), 
	%rd83, 
	(
	param0, 
	param1
	)
	, prototype_8;
	ld.param.b64 	%rd84, [retval0];
	} // callseq 8
	ld.u64 	%rd86, [%rd15];
	ld.u64 	%rd87, [%rd86+24];
	cvt.u32.u64 	%r27, %rd84;
	{ // callseq 9, 0
	.param .b64 param0;
	st.param.b64 	[param0], %rd15;
	.param .b32 param1;
	st.param.b32 	[param1], %r27;
	.param .b64 retval0;
	prototype_9 : .callprototype (.param .b64 _) _ (.param .b64 _, .param .b32 _);
	call (retval0), 
	%rd87, 
	(
	param0, 
	param1
	)
	, prototype_9;
	ld.param.b64 	%rd88, [retval0];
	} // callseq 9
	setp.ne.s32 	%p9, %r1, 1;
	@%p9 bra 	$L__BB5_11;
	ld.global.u64 	%rd89, [buf];
	{ // callseq 10, 0
	.param .b64 param0;
	st.param.b64 	[param0], %rd89;
	call.uni 
	free, 
	(
	param0
	);
	} // callseq 10
$L__BB5_11:
	{ // callseq 11, 0
	.param .b64 param0;
	st.param.b64 	[param0], %rd15;
	call.uni 
	free, 
	(
	param0
	);
	} // callseq 11
	st.param.b64 	[func_retval0], %rd88;
	ret;

}
	// .globl	_Z11test_kernelPmS_jPi
.visible .entry _Z11test_kernelPmS_jPi(
	.param .u64 .ptr .align 1 _Z11test_kernelPmS_jPi_param_0,
	.param .u64 .ptr .align 1 _Z11test_kernelPmS_jPi_param_1,
	.param .u32 _Z11test_kernelPmS_jPi_param_2,
	.param .u64 .ptr .align 1 _Z11test_kernelPmS_jPi_param_3
)
{
	.local .align 8 .b8 	__local_depot6[8];
	.reg .b64 	%SP;
	.reg .b64 	%SPL;
	.reg .pred 	%p<2>;
	.reg .b32 	%r<10>;
	.reg .b64 	%rd<22>;

	mov.u64 	%SPL, __local_depot6;
	cvta.local.u64 	%SP, %SPL;
	ld.param.u64 	%rd3, [_Z11test_kernelPmS_jPi_param_0];
	ld.param.u64 	%rd4, [_Z11test_kernelPmS_jPi_param_1];
	ld.param.u32 	%r2, [_Z11test_kernelPmS_jPi_param_2];
	ld.param.u64 	%rd5, [_Z11test_kernelPmS_jPi_param_3];
	cvta.to.global.u64 	%rd6, %rd5;
	mov.u32 	%r3, %ntid.x;
	mov.u32 	%r4, %ctaid.x;
	mov.u32 	%r5, %tid.x;
	mad.lo.s32 	%r1, %r3, %r4, %r5;
	ld.global.u32 	%r6, [%rd6];
	setp.eq.s32 	%p1, %r6, 0;
	@%p1 bra 	$L__BB6_2;
	add.u64 	%rd8, %SP, 0;
	add.u64 	%rd9, %SPL, 0;
	{ // callseq 12, 0
	.param .b64 retval0;
	call.uni (retval0), 
	_Z6secretv, 
	(
	);
	ld.param.b64 	%rd10, [retval0];
	} // callseq 12
	mov.u64 	%rd12, _Z6secretv;
	st.local.u64 	[%rd9], %rd12;
	mov.u64 	%rd13, $str$4;
	cvta.global.u64 	%rd14, %rd13;
	{ // callseq 13, 0
	.param .b64 param0;
	st.param.b64 	[param0], %rd14;
	.param .b64 param1;
	st.param.b64 	[param1], %rd8;
	.param .b32 retval0;
	call.uni (retval0), 
	vprintf, 
	(
	param0, 
	param1
	);
	ld.param.b32 	%r7, [retval0];
	} // callseq 13
	mov.b64 	%rd21, -7378697629483820647;
	bra.uni 	$L__BB6_3;
$L__BB6_2:
	mul.lo.s32 	%r9, %r1, 30;
	mul.wide.s32 	%rd15, %r9, 8;
	add.s64 	%rd16, %rd4, %rd15;
	{ // callseq 14, 0
	.param .b64 param0;
	st.param.b64 	[param0], %rd16;
	.param .b32 param1;
	st.param.b32 	[param1], %r2;
	.param .b64 retval0;
	call.uni (retval0), 
	_Z6unsafePmj, 
	(
	param0, 
	param1
	);
	ld.param.b64 	%rd21, [retval0];
	} // callseq 14
$L__BB6_3:
	cvta.to.global.u64 	%rd18, %rd3;
	mul.wide.s32 	%rd19, %r1, 8;
	add.s64 	%rd20, %rd18, %rd19;
	st.global.u64 	[%rd20], %rd21;
	ret;

}


// ===== COMPILED SASS (sm_100) =====

	.target	sm_100

	.elftype	@"ET_EXEC"


//--------------------- .note.nv.tkinfo           --------------------------
	.section	.note.nv.tkinfo,"",@"SHT_NOTE"
	.sectionflags	@"SHF_NOTE_NV_TKINFO"
	.tkinfo
        /*0018*/ 	.word	0x00000002
        /*0030*/ 	.string	""
        /*0030*/ 	.string	"ptxas"
        /*0030*/ 	.string	"Cuda compilation tools, release 13.0, V13.0.88"
        /*0030*/ 	.string	"Build cuda_13.0.r13.0/compiler.36424714_0"
        /*0030*/ 	.string	"-arch sm_100 -m 64 "



//--------------------- .note.nv.cuinfo           --------------------------
	.section	.note.nv.cuinfo,"",@"SHT_NOTE"
	.sectionflags	@"SHF_NOTE_NV_CUINFO"
        /*0018*/ 	.short	0x0002
        /*001a*/ 	.short	0x0064
        /*001c*/ 	.short	0x0082
	.zero		2


//--------------------- .nv.info                  --------------------------
	.section	.nv.info,"",@"SHT_CUDA_INFO"
	.align	4


	//----- nvinfo : EIATTR_REGCOUNT
	.align		4
        /*0000*/ 	.byte	0x04, 0x2f
        /*0002*/ 	.short	(.L_8 - .L_7)
	.align		4
.L_7:
        /*0004*/ 	.word	index@(_Z11test_kernelPmS_jPi)
        /*0008*/ 	.word	0x00000024


	//----- nvinfo : EIATTR_FRAME_SIZE
	.align		4
.L_8:
        /*000c*/ 	.byte	0x04, 0x11
        /*000e*/ 	.short	(.L_10 - .L_9)
	.align		4
.L_9:
        /*0010*/ 	.word	index@($_Z11test_kernelPmS_jPi$_Z6unsafePmj)
        /*0014*/ 	.word	0x00000030


	//----- nvinfo : EIATTR_FRAME_SIZE
	.align		4
.L_10:
        /*0018*/ 	.byte	0x04, 0x11
        /*001a*/ 	.short	(.L_12 - .L_11)
	.align		4
.L_11:
        /*001c*/ 	.word	index@($_Z11test_kernelPmS_jPi$_ZN1D2f4Ej)
        /*0020*/ 	.word	0x00000030


	//----- nvinfo : EIATTR_FRAME_SIZE
	.align		4
.L_12:
        /*0024*/ 	.byte	0x04, 0x11
        /*0026*/ 	.short	(.L_14 - .L_13)
	.align		4
.L_13:
        /*0028*/ 	.word	index@($_Z11test_kernelPmS_jPi$_ZN1D2f3Ej)
        /*002c*/ 	.word	0x00000030


	//----- nvinfo : EIATTR_FRAME_SIZE
	.align		4
.L_14:
        /*0030*/ 	.byte	0x04, 0x11
        /*0032*/ 	.short	(.L_16 - .L_15)
	.align		4
.L_15:
        /*0034*/ 	.word	index@($_Z11test_kernelPmS_jPi$_ZN1D2f2Ej)
        /*0038*/ 	.word	0x00000030


	//----- nvinfo : EIATTR_FRAME_SIZE
	.align		4
.L_16:
        /*003c*/ 	.byte	0x04, 0x11
        /*003e*/ 	.short	(.L_18 - .L_17)
	.align		4
.L_17:
        /*0040*/ 	.word	index@($_Z11test_kernelPmS_jPi$_ZN1D2f1Ej)
        /*0044*/ 	.word	0x00000030


	//----- nvinfo : EIATTR_FRAME_SIZE
	.align		4
.L_18:
        /*0048*/ 	.byte	0x04, 0x11
        /*004a*/ 	.short	(.L_20 - .L_19)
	.align		4
.L_19:
        /*004c*/ 	.word	index@($_Z11test_kernelPmS_jPi$_Z6secretv)
        /*0050*/ 	.word	0x00000030


	//----- nvinfo : EIATTR_FRAME_SIZE
	.align		4
.L_20:
        /*0054*/ 	.byte	0x04, 0x11
        /*0056*/ 	.short	(.L_22 - .L_21)
	.align		4
.L_21:
        /*0058*/ 	.word	index@(_Z11test_kernelPmS_jPi)
        /*005c*/ 	.word	0x00000030


	//----- nvinfo : EIATTR_MIN_STACK_SIZE
	.align		4
.L_22:
        /*0060*/ 	.byte	0x04, 0x12
        /*0062*/ 	.short	(.L_24 - .L_23)
	.align		4
.L_23:
        /*0064*/ 	.word	index@(_Z11test_kernelPmS_jPi)
        /*0068*/ 	.word	0x00000030
.L_24:


//--------------------- .nv.compat                --------------------------
	.section	.nv.compat,"",@"SHT_CUDA_COMPAT_INFO"
	.align	4
        /*0000*/ 	.byte	0x02, 0x09, 0x00, 0x00, 0x02, 0x02, 0x01, 0x00, 0x02, 0x05, 0x05, 0x00, 0x03, 0x07, 0x01, 0x01
        /*0010*/ 	.byte	0x02, 0x03, 0x00, 0x00, 0x02, 0x06, 0x01, 0x00, 0x04, 0x0b, 0x08, 0x00, 0x09, 0x00, 0x00, 0x00
        /*0020*/ 	.byte	0x00, 0x00, 0x00, 0x00


//--------------------- .nv.info._Z11test_kernelPmS_jPi --------------------------
	.section	.nv.info._Z11test_kernelPmS_jPi,"",@"SHT_CUDA_INFO"
	.sectionflags	@""
	.align	4


	//----- nvinfo : EIATTR_CUDA_API_VERSION
	.align		4
        /*0000*/ 	.byte	0x04, 0x37
        /*0002*/ 	.short	(.L_26 - .L_25)
.L_25:
        /*0004*/ 	.word	0x00000082


	//----- nvinfo : EIATTR_KPARAM_INFO
	.align		4
.L_26:
        /*0008*/ 	.byte	0x04, 0x17
        /*000a*/ 	.short	(.L_28 - .L_27)
.L_27:
        /*000c*/ 	.word	0x00000000
        /*0010*/ 	.short	0x0003
        /*0012*/ 	.short	0x0018
        /*0014*/ 	.byte	0x00, 0xf5, 0x21, 0x00


	//----- nvinfo : EIATTR_KPARAM_INFO
	.align		4
.L_28:
        /*0018*/ 	.byte	0x04, 0x17
        /*001a*/ 	.short	(.L_30 - .L_29)
.L_29:
        /*001c*/ 	.word	0x00000000
        /*0020*/ 	.short	0x0002
        /*0022*/ 	.short	0x0010
        /*0024*/ 	.byte	0x00, 0xf0, 0x11, 0x00


	//----- nvinfo : EIATTR_KPARAM_INFO
	.align		4
.L_30:
        /*0028*/ 	.byte	0x04, 0x17
        /*002a*/ 	.short	(.L_32 - .L_31)
.L_31:
        /*002c*/ 	.word	0x00000000
        /*0030*/ 	.short	0x0001
        /*0032*/ 	.short	0x0008
        /*0034*/ 	.byte	0x00, 0xf5, 0x21, 0x00


	//----- nvinfo : EIATTR_KPARAM_INFO
	.align		4
.L_32:
        /*0038*/ 	.byte	0x04, 0x17
        /*003a*/ 	.short	(.L_34 - .L_33)
.L_33:
        /*003c*/ 	.word	0x00000000
        /*0040*/ 	.short	0x0000
        /*0042*/ 	.short	0x0000
        /*0044*/ 	.byte	0x00, 0xf5, 0x21, 0x00


	//----- nvinfo : EIATTR_SPARSE_MMA_MASK
	.align		4
.L_34:
        /*0048*/ 	.byte	0x03, 0x50
        /*004a*/ 	.short	0x0000


	//----- nvinfo : EIATTR_MAXREG_COUNT
	.align		4
        /*004c*/ 	.byte	0x03, 0x1b
        /*004e*/ 	.short	0x00ff


	//----- nvinfo : EIATTR_EXTERNS
	.align		4
        /*0050*/ 	.byte	0x04, 0x0f
        /*0052*/ 	.short	(.L_36 - .L_35)


	//   ....[0]....
	.align		4
.L_35:
        /*0054*/ 	.word	index@(vprintf)


	//   ....[1]....
	.align		4
        /*0058*/ 	.word	index@(malloc)


	//   ....[2]....
	.align		4
        /*005c*/ 	.word	index@(free)


	//----- nvinfo : EIATTR_MERCURY_ISA_VERSION
	.align		4
.L_36:
        /*0060*/ 	.byte	0x03, 0x5f
        /*0062*/ 	.short	0x0101


	//----- nvinfo : EIATTR_VRC_CTA_INIT_COUNT
	.align		4
        /*0064*/ 	.byte	0x02, 0x4a
	.zero		1
	.zero		1


	//----- nvinfo : EIATTR_SYSCALL_OFFSETS
	.align		4
        /*0068*/ 	.byte	0x04, 0x46
        /*006a*/ 	.short	(.L_38 - .L_37)


	//   ....[0]....
.L_37:
        /*006c*/ 	.word	0x000001e0


	//   ....[1]....
        /*0070*/ 	.word	0x000003a0


	//   ....[2]....
        /*0074*/ 	.word	0x00000530


	//   ....[3]....
        /*0078*/ 	.word	0x000005c0


	//   ....[4]....
        /*007c*/ 	.word	0x00000730


	//   ....[5]....
        /*0080*/ 	.word	0x00000800


	//   ....[6]....
        /*0084*/ 	.word	0x000008a0


	//   ....[7]....
        /*0088*/ 	.word	0x000011d0


	//   ....[8]....
        /*008c*/ 	.word	0x00001240


	//----- nvinfo : EIATTR_EXIT_INSTR_OFFSETS
	.align		4
.L_38:
        /*0090*/ 	.byte	0x04, 0x1c
        /*0092*/ 	.short	(.L_40 - .L_39)


	//   ....[0]....
.L_39:
        /*0094*/ 	.word	0x000002c0


	//----- nvinfo : EIATTR_CRS_STACK_SIZE
	.align		4
.L_40:
        /*0098*/ 	.byte	0x04, 0x1e
        /*009a*/ 	.short	(.L_42 - .L_41)
.L_41:
        /*009c*/ 	.word	0x00000000


	//----- nvinfo : EIATTR_CBANK_PARAM_SIZE
	.align		4
.L_42:
        /*00a0*/ 	.byte	0x03, 0x19
        /*00a2*/ 	.short	0x0020


	//----- nvinfo : EIATTR_PARAM_CBANK
	.align		4
        /*00a4*/ 	.byte	0x04, 0x0a
        /*00a6*/ 	.short	(.L_44 - .L_43)
	.align		4
.L_43:
        /*00a8*/ 	.word	index@(.nv.constant0._Z11test_kernelPmS_jPi)
        /*00ac*/ 	.short	0x0380
        /*00ae*/ 	.short	0x0020


	//----- nvinfo : EIATTR_SW_WAR
	.align		4
.L_44:
        /*00b0*/ 	.byte	0x04, 0x36
        /*00b2*/ 	.short	(.L_46 - .L_45)
.L_45:
        /*00b4*/ 	.word	0x00000008
.L_46:


//--------------------- .nv.callgraph             --------------------------
	.section	.nv.callgraph,"",@"SHT_CUDA_CALLGRAPH"
	.align	4
	.sectionentsize	8
	.align		4
        /*0000*/ 	.word	0x00000000
	.align		4
        /*0004*/ 	.word	0xffffffff
	.align		4
        /*0008*/ 	.word	index@(_Z11test_kernelPmS_jPi)
	.align		4
        /*000c*/ 	.word	index@(vprintf)
	.align		4
        /*0010*/ 	.word	index@(_Z11test_kernelPmS_jPi)
	.align		4
        /*0014*/ 	.word	index@(free)
	.align		4
        /*0018*/ 	.word	index@(_Z11test_kernelPmS_jPi)
	.align		4
        /*001c*/ 	.word	index@(malloc)
	.align		4
        /*0020*/ 	.word	0x00000000
	.align		4
        /*0024*/ 	.word	0xfffffffe
	.align		4
        /*0028*/ 	.word	0x00000000
	.align		4
        /*002c*/ 	.word	0xfffffffd
	.align		4
        /*0030*/ 	.word	0x00000000
	.align		4
        /*0034*/ 	.word	0xfffffffc


//--------------------- .nv.constant4             --------------------------
	.section	.nv.constant4,"a",@progbits
	.align	8
	.align		8
.nv.constant4:
        /*0000*/ 	.dword	vprintf
	.align		8
        /*0008*/ 	.dword	malloc
	.align		8
        /*0010*/ 	.dword	free
	.align		8
        /*0018*/ 	.dword	_ZTV1D
	.align		8
        /*0020*/ 	.dword	buf
	.align		8
        /*0028*/ 	.dword	$str
	.align		8
        /*0030*/ 	.dword	$str$1
	.align		8
        /*0038*/ 	.dword	$str$2
	.align		8
        /*0040*/ 	.dword	$str$3
	.align		8
        /*0048*/ 	.dword	$str$4


//--------------------- .text._Z11test_kernelPmS_jPi --------------------------
	.section	.text._Z11test_kernelPmS_jPi,"ax",@progbits
	.align	128
        .global         _Z11test_kernelPmS_jPi
        .type           _Z11test_kernelPmS_jPi,@function
        .size           _Z11test_kernelPmS_jPi,(.L_x_28 - _Z11test_kernelPmS_jPi)
        .other          _Z11test_kernelPmS_jPi,@"STO_CUDA_ENTRY STV_DEFAULT"
_Z11test_kernelPmS_jPi:
.text._Z11test_kernelPmS_jPi:
[----:B------:R-:W0:Y:S08]  /*0000*/  LDC R1, c[0x0][0x37c] ;  /* 0x0000df00ff017b82 */ /* 0x000e300000000800 */
[----:B------:R-:W1:Y:S01]  /*0010*/  LDC.64 R4, c[0x0][0x398] ;  /* 0x0000e600ff047b82 */ /* 0x000e620000000a00 */
[----:B------:R-:W1:Y:S01]  /*0020*/  LDCU.64 UR38, c[0x0][0x358] ;  /* 0x00006b00ff2677ac */ /* 0x000e620008000a00 */
[----:B0-----:R-:W-:Y:S01]  /*0030*/  VIADD R1, R1, 0xffffffe0 ;  /* 0xffffffe001017836 */ /* 0x001fe20000000000 */
[----:B-1----:R-:W2:Y:S01]  /*0040*/  LDG.E R4, desc[UR38][R4.64] ;  /* 0x0000002604047981 */ /* 0x002ea2000c1e1900 */
[----:B------:R-:W0:Y:S01]  /*0050*/  LDCU UR4, c[0x0][0x2f8] ;  /* 0x00005f00ff0477ac */ /* 0x000e220008000800 */
[----:B------:R-:W1:Y:S01]  /*0060*/  S2R R16, SR_CTAID.X ;  /* 0x0000000000107919 */ /* 0x000e620000002500 */
[----:B------:R-:W3:Y:S01]  /*0070*/  LDCU UR5, c[0x0][0x2fc] ;  /* 0x00005f80ff0577ac */ /* 0x000ee20008000800 */
[----:B------:R-:W1:Y:S01]  /*0080*/  S2R R3, SR_TID.X ;  /* 0x0000000000037919 */ /* 0x000e620000002100 */
[----:B------:R-:W1:Y:S01]  /*0090*/  LDCU UR6, c[0x0][0x360] ;  /* 0x00006c00ff0677ac */ /* 0x000e620008000800 */
[----:B0-----:R-:W-:-:S05]  /*00a0*/  IADD3 R17, P1, PT, R1, UR4, RZ ;  /* 0x0000000401117c10 */ /* 0x001fca000ff3e0ff */
[----:B---3--:R-:W-:Y:S02]  /*00b0*/  IMAD.X R2, RZ, RZ, UR5, P1 ;  /* 0x00000005ff027e24 */ /* 0x008fe400088e06ff */
[----:B-1----:R-:W-:Y:S01]  /*00c0*/  IMAD R16, R16, UR6, R3 ;  /* 0x0000000610107c24 */ /* 0x002fe2000f8e0203 */
[----:B--2---:R-:W-:-:S13]  /*00d0*/  ISETP.NE.AND P0, PT, R4, RZ, PT ;  /* 0x000000ff0400720c */ /* 0x004fda0003f05270 */
[----:B------:R-:W-:Y:S05]  /*00e0*/  @!P0 BRA `(.L_x_0) ;  /* 0x00000000004c8947 */ /* 0x000fea0003800000 */
[----:B------:R-:W-:Y:S01]  /*00f0*/  HFMA2 R21, -RZ, RZ, 0, 0 ;  /* 0x00000000ff157431 */ /* 0x000fe200000001ff */
[----:B------:R-:W-:-:S07]  /*0100*/  MOV R20, 0x120 ;  /* 0x0000012000147802 */ /* 0x000fce0000000f00 */
[----:B------:R-:W-:Y:S05]  /*0110*/  CALL.REL.NOINC `($_Z11test_kernelPmS_jPi$_Z6secretv) ;  /* 0x00000000006c7944 */ /* 0x000fea0003c00000 */
[----:B------:R-:W-:Y:S01]  /*0120*/  UMOV UR4, 0x2d0 ;  /* 0x000002d000047882 */ /* 0x000fe20000000000 */
[----:B------:R-:W-:Y:S01]  /*0130*/  IMAD.MOV.U32 R9, RZ, RZ, RZ ;  /* 0x000000ffff097224 */ /* 0x000fe200078e00ff */
[----:B------:R-:W-:Y:S01]  /*0140*/  MOV R0, 0x0 ;  /* 0x0000000000007802 */ /* 0x000fe20000000f00 */
[----:B------:R-:W-:Y:S01]  /*0150*/  IMAD.U32 R8, RZ, RZ, UR4 ;  /* 0x00000004ff087e24 */ /* 0x000fe2000f8e00ff */
[----:B------:R-:W0:Y:S01]  /*0160*/  LDCU.64 UR4, c[0x4][0x48] ;  /* 0x01000900ff0477ac */ /* 0x000e220008000a00 */
[----:B------:R-:W-:Y:S01]  /*0170*/  IMAD.MOV.U32 R6, RZ, RZ, R17 ;  /* 0x000000ffff067224 */ /* 0x000fe200078e0011 */
[----:B------:R1:W2:Y:S01]  /*0180*/  LDC.64 R10, c[0x4][R0] ;  /* 0x01000000000a7b82 */ /* 0x0002a20000000a00 */
[----:B------:R-:W-:Y:S01]  /*0190*/  MOV R7, R2 ;  /* 0x0000000200077202 */ /* 0x000fe20000000f00 */
[----:B------:R1:W-:Y:S01]  /*01a0*/  STL.64 [R1], R8 ;  /* 0x0000000801007387 */ /* 0x0003e20000100a00 */
[----:B0-----:R-:W-:Y:S01]  /*01b0*/  MOV R4, UR4 ;  /* 0x0000000400047c02 */ /* 0x001fe20008000f00 */
[----:B-1----:R-:W-:-:S07]  /*01c0*/  IMAD.U32 R5, RZ, RZ, UR5 ;  /* 0x00000005ff057e24 */ /* 0x002fce000f8e00ff */
[----:B------:R-:W-:-:S07]  /*01d0*/  LEPC R20, `(.L_x_1) ;  /* 0x000000001014794e */ /* 0x000fce0000000000 */
[----:B--2---:R-:W-:Y:S05]  /*01e0*/  CALL.ABS.NOINC R10 ;  /* 0x000000000a007343 */ /* 0x004fea0003c00000 */
.L_x_1:
[----:B------:R-:W-:Y:S02]  /*01f0*/  IMAD.MOV.U32 R2, RZ, RZ, -0x66666667 ;  /* 0x99999999ff027424 */ /* 0x000fe400078e00ff */
[----:B------:R-:W-:Y:S01]  /*0200*/  IMAD.MOV.U32 R3, RZ, RZ, -0x66666667 ;  /* 0x99999999ff037424 */ /* 0x000fe200078e00ff */
[----:B------:R-:W-:Y:S06]  /*0210*/  BRA `(.L_x_2) ;  /* 0x00000000001c7947 */ /* 0x000fec0003800000 */
.L_x_0:
[----:B------:R-:W0:Y:S01]  /*0220*/  LDC.64 R24, c[0x0][0x388] ;  /* 0x0000e200ff187b82 */ /* 0x000e220000000a00 */
[----:B------:R-:W-:Y:S01]  /*0230*/  IMAD R3, R16, 0x1e, RZ ;  /* 0x0000001e10037824 */ /* 0x000fe200078e02ff */
[----:B------:R-:W-:-:S03]  /*0240*/  MOV R2, 0x270 ;  /* 0x0000027000027802 */ /* 0x000fc60000000f00 */
[----:B0-----:R-:W-:-:S07]  /*0250*/  IMAD.WIDE R24, R3, 0x8, R24 ;  /* 0x0000000803187825 */ /* 0x001fce00078e0218 */
[----:B------:R-:W-:Y:S05]  /*0260*/  CALL.REL.NOINC `($_Z11test_kernelPmS_jPi$_Z6unsafePmj) ;  /* 0x0000000000747944 */ /* 0x000fea0003c00000 */
[----:B------:R-:W-:Y:S01]  /*0270*/  MOV R2, R17 ;  /* 0x0000001100027202 */ /* 0x000fe20000000f00 */
[----:B------:R-:W-:-:S07]  /*0280*/  IMAD.MOV.U32 R3, RZ, RZ, R18 ;  /* 0x000000ffff037224 */ /* 0x000fce00078e0012 */
.L_x_2:
[----:B------:R-:W0:Y:S02]  /*0290*/  LDC.64 R4, c[0x0][0x380] ;  /* 0x0000e000ff047b82 */ /* 0x000e240000000a00 */
[----:B0-----:R-:W-:-:S05]  /*02a0*/  IMAD.WIDE R16, R16, 0x8, R4 ;  /* 0x0000000810107825 */ /* 0x001fca00078e0204 */
[----:B------:R-:W-:Y:S01]  /*02b0*/  STG.E.64 desc[UR38][R16.64], R2 ;  /* 0x0000000210007986 */ /* 0x000fe2000c101b26 */
[----:B------:R-:W-:Y:S05]  /*02c0*/  EXIT ;  /* 0x000000000000794d */ /* 0x000fea0003800000 */
        .type           $_Z11test_kernelPmS_jPi$_Z6secretv,@function
        .size           $_Z11test_kernelPmS_jPi$_Z6secretv,($_Z11test_kernelPmS_jPi$_Z6unsafePmj - $_Z11test_kernelPmS_jPi$_Z6secretv)
$_Z11test_kernelPmS_jPi$_Z6secretv:
[----:B------:R-:W-:-:S05]  /*02d0*/  VIADD R1, R1, 0xfffffff0 ;  /* 0xfffffff001017836 */ /* 0x000fca0000000000 */
[----:B------:R-:W-:Y:S04]  /*02e0*/  STL [R1+0x8], R17 ;  /* 0x0000081101007387 */ /* 0x000fe80000100800 */
[----:B------:R-:W-:Y:S04]  /*02f0*/  STL [R1+0x4], R16 ;  /* 0x0000041001007387 */ /* 0x000fe80000100800 */
[----:B------:R0:W-:Y:S01]  /*0300*/  STL [R1], R2 ;  /* 0x0000000201007387 */ /* 0x0001e20000100800 */
[----:B------:R-:W-:Y:S01]  /*0310*/  MOV R0, 0x0 ;  /* 0x0000000000007802 */ /* 0x000fe20000000f00 */
[----:B------:R-:W1:Y:S01]  /*0320*/  LDCU.64 UR4, c[0x4][0x28] ;  /* 0x01000500ff0477ac */ /* 0x000e620008000a00 */
[----:B------:R-:W-:-:S02]  /*0330*/  CS2R R6, SRZ ;  /* 0x0000000000067805 */ /* 0x000fc4000001ff00 */
[----:B0-----:R0:W2:Y:S01]  /*0340*/  LDC.64 R2, c[0x4][R0] ;  /* 0x0100000000027b82 */ /* 0x0010a20000000a00 */
[----:B-1----:R-:W-:Y:S01]  /*0350*/  MOV R4, UR4 ;  /* 0x0000000400047c02 */ /* 0x002fe20008000f00 */
[----:B------:R-:W-:Y:S02]  /*0360*/  IMAD.U32 R5, RZ, RZ, UR5 ;  /* 0x00000005ff057e24 */ /* 0x000fe4000f8e00ff */
[----:B------:R-:W-:Y:S01]  /*0370*/  IMAD.MOV.U32 R16, RZ, RZ, R20 ;  /* 0x000000ffff107224 */ /* 0x000fe200078e0014 */
[----:B0-----:R-:W-:-:S07]  /*0380*/  MOV R17, R21 ;  /* 0x0000001500117202 */ /* 0x001fce0000000f00 */
[----:B------:R-:W-:-:S07]  /*0390*/  LEPC R20, `(.L_x_3) ;  /* 0x000000001014794e */ /* 0x000fce0000000000 */
[----:B--2---:R-:W-:Y:S05]  /*03a0*/  CALL.ABS.NOINC R2 ;  /* 0x0000000002007343 */ /* 0x004fea0003c00000 */
.L_x_3:
[----:B------:R-:W-:Y:S02]  /*03b0*/  IMAD.MOV.U32 R20, RZ, RZ, R16 ;  /* 0x000000ffff147224 */ /* 0x000fe400078e0010 */
[----:B------:R-:W-:Y:S02]  /*03c0*/  HFMA2 R4, -RZ, RZ, -0.0027332305908203125, -0.0027332305908203125 ;  /* 0x99999999ff047431 */ /* 0x000fe400000001ff */
[----:B------:R-:W-:Y:S01]  /*03d0*/  IMAD.MOV.U32 R21, RZ, RZ, R17 ;  /* 0x000000ffff157224 */ /* 0x000fe200078e0011 */
[----:B------:R-:W2:Y:S01]  /*03e0*/  LDL R2, [R1] ;  /* 0x0000000001027983 */ /* 0x000ea20000100800 */
[----:B------:R-:W-:-:S03]  /*03f0*/  IMAD.MOV.U32 R5, RZ, RZ, -0x66666667 ;  /* 0x99999999ff057424 */ /* 0x000fc600078e00ff */
[----:B------:R-:W2:Y:S04]  /*0400*/  LDL R16, [R1+0x4] ;  /* 0x0000040001107983 */ /* 0x000ea80000100800 */
[----:B------:R0:W2:Y:S02]  /*0410*/  LDL R17, [R1+0x8] ;  /* 0x0000080001117983 */ /* 0x0000a40000100800 */
[----:B0-----:R-:W-:Y:S01]  /*0420*/  VIADD R1, R1, 0x10 ;  /* 0x0000001001017836 */ /* 0x001fe20000000000 */
[----:B--2---:R-:W-:Y:S06]  /*0430*/  RET.REL.NODEC R20 `(_Z11test_kernelPmS_jPi) ;  /* 0xfffffff814f07950 */ /* 0x004fec0003c3ffff */
        .type           $_Z11test_kernelPmS_jPi$_Z6unsafePmj,@function
        .size           $_Z11test_kernelPmS_jPi$_Z6unsafePmj,($_Z11test_kernelPmS_jPi$_ZN1D2f1Ej - $_Z11test_kernelPmS_jPi$_Z6unsafePmj)
$_Z11test_kernelPmS_jPi$_Z6unsafePmj:
[----:B------:R-:W0:Y:S01]  /*0440*/  S2R R18, SR_TID.X ;  /* 0x0000000000127919 */ /* 0x000e220000002100 */
[----:B------:R-:W1:Y:S01]  /*0450*/  LDCU UR4, c[0x0][0x2f8] ;  /* 0x00005f00ff0477ac */ /* 0x000e620008000800 */
[----:B------:R-:W-:Y:S01]  /*0460*/  IADD3 R19, PT, PT, R1, 0x10, RZ ;  /* 0x0000001001137810 */ /* 0x000fe20007ffe0ff */
[----:B------:R-:W-:Y:S01]  /*0470*/  BSSY.RECONVERGENT B6, `(.L_x_4) ;  /* 0x000000f000067945 */ /* 0x000fe20003800200 */
[----:B------:R-:W2:Y:S01]  /*0480*/  LDCU UR5, c[0x0][0x2fc] ;  /* 0x00005f80ff0577ac */ /* 0x000ea20008000800 */
[----:B------:R-:W3:Y:S01]  /*0490*/  LDCU.64 UR36, c[0x0][0x358] ;  /* 0x00006b00ff2477ac */ /* 0x000ee20008000a00 */
[----:B-1----:R-:W-:-:S05]  /*04a0*/  IADD3 R19, P1, PT, R19, UR4, RZ ;  /* 0x0000000413137c10 */ /* 0x002fca000ff3e0ff */
[----:B--2---:R-:W-:Y:S01]  /*04b0*/  IMAD.X R17, RZ, RZ, UR5, P1 ;  /* 0x00000005ff117e24 */ /* 0x004fe200088e06ff */
[----:B0-----:R-:W-:-:S13]  /*04c0*/  ISETP.NE.AND P0, PT, R18, RZ, PT ;  /* 0x000000ff1200720c */ /* 0x001fda0003f05270 */
[----:B---3--:R-:W-:Y:S05]  /*04d0*/  @P0 BRA `(.L_x_5) ;  /* 0x0000000000200947 */ /* 0x008fea0003800000 */
[----:B------:R-:W-:Y:S01]  /*04e0*/  MOV R0, 0x8 ;  /* 0x0000000800007802 */ /* 0x000fe20000000f00 */
[----:B------:R-:W-:Y:S02]  /*04f0*/  HFMA2 R5, -RZ, RZ, 0, 0 ;  /* 0x00000000ff057431 */ /* 0x000fe400000001ff */
[----:B------:R-:W-:Y:S01]  /*0500*/  IMAD.MOV.U32 R4, RZ, RZ, 0x40 ;  /* 0x00000040ff047424 */ /* 0x000fe200078e00ff */
[----:B------:R0:W1:Y:S06]  /*0510*/  LDC.64 R6, c[0x4][R0] ;  /* 0x0100000000067b82 */ /* 0x00006c0000000a00 */
[----:B------:R-:W-:-:S07]  /*0520*/  LEPC R20, `(.L_x_6) ;  /* 0x000000001014794e */ /* 0x000fce0000000000 */
[----:B01----:R-:W-:Y:S05]  /*0530*/  CALL.ABS.NOINC R6 ;  /* 0x0000000006007343 */ /* 0x003fea0003c00000 */
.L_x_6:
[----:B------:R-:W0:Y:S02]  /*0540*/  LDC.64 R6, c[0x4][0x20] ;  /* 0x01000800ff067b82 */ /* 0x000e240000000a00 */
[----:B0-----:R0:W-:Y:S02]  /*0550*/  STG.E.64 desc[UR36][R6.64], R4 ;  /* 0x0000000406007986 */ /* 0x0011e4000c101b24 */
.L_x_5:
[----:B------:R-:W-:Y:S05]  /*0560*/  BSYNC.RECONVERGENT B6 ;  /* 0x0000000000067941 */ /* 0x000fea0003800200 */
.L_x_4:
[----:B------:R-:W-:Y:S01]  /*0570*/  MOV R0, 0x8 ;  /* 0x0000000800007802 */ /* 0x000fe20000000f00 */
[----:B0-----:R-:W-:Y:S02]  /*0580*/  IMAD.MOV.U32 R4, RZ, RZ, 0x8 ;  /* 0x00000008ff047424 */ /* 0x001fe400078e00ff */
[----:B------:R-:W-:Y:S01]  /*0590*/  IMAD.MOV.U32 R5, RZ, RZ, RZ ;  /* 0x000000ffff057224 */ /* 0x000fe200078e00ff */
[----:B------:R0:W1:Y:S06]  /*05a0*/  LDC.64 R6, c[0x4][R0] ;  /* 0x0100000000067b82 */ /* 0x00006c0000000a00 */
[----:B------:R-:W-:-:S07]  /*05b0*/  LEPC R20, `(.L_x_7) ;  /* 0x000000001014794e */ /* 0x000fce0000000000 */
[----:B01----:R-:W-:Y:S05]  /*05c0*/  CALL.ABS.NOINC R6 ;  /* 0x0000000006007343 */ /* 0x003fea0003c00000 */
.L_x_7:
[----:B------:R-:W0:Y:S01]  /*05d0*/  LDCU.64 UR4, c[0x4][0x18] ;  /* 0x01000300ff0477ac */ /* 0x000e220008000a00 */
[----:B------:R-:W1:Y:S01]  /*05e0*/  LDC.64 R8, c[0x4][0x20] ;  /* 0x01000800ff087b82 */ /* 0x000e620000000a00 */
[----:B------:R-:W-:Y:S01]  /*05f0*/  IMAD.MOV.U32 R12, RZ, RZ, R4 ;  /* 0x000000ffff0c7224 */ /* 0x000fe200078e0004 */
[----:B------:R-:W-:Y:S01]  /*0600*/  MOV R13, R5 ;  /* 0x00000005000d7202 */ /* 0x000fe20000000f00 */
[----:B0-----:R-:W-:-:S04]  /*0610*/  UIADD3 UR4, UP0, UPT, UR4, 0x10, URZ ;  /* 0x0000001004047890 */ /* 0x001fc8000ff1e0ff */
[----:B------:R-:W-:Y:S02]  /*0620*/  UIADD3.X UR5, UPT, UPT, URZ, UR5, URZ, UP0, !UPT ;  /* 0x00000005ff057290 */ /* 0x000fe400087fe4ff */
[----:B------:R-:W-:-:S04]  /*0630*/  MOV R6, UR4 ;  /* 0x0000000400067c02 */ /* 0x000fc80008000f00 */
[----:B------:R-:W-:-:S05]  /*0640*/  IMAD.U32 R7, RZ, RZ, UR5 ;  /* 0x00000005ff077e24 */ /* 0x000fca000f8e00ff */
[----:B------:R0:W-:Y:S01]  /*0650*/  ST.E.64 desc[UR36][R12.64], R6 ;  /* 0x000000060c007985 */ /* 0x0001e2000c101b24 */
[----:B------:R-:W-:Y:S01]  /*0660*/  MOV R26, 0x0 ;  /* 0x00000000001a7802 */ /* 0x000fe20000000f00 */
[----:B------:R-:W2:Y:S02]  /*0670*/  LDCU.64 UR4, c[0x4][0x30] ;  /* 0x01000600ff0477ac */ /* 0x000ea40008000a00 */
[----:B-1----:R-:W3:Y:S01]  /*0680*/  LDG.E.64 R8, desc[UR36][R8.64] ;  /* 0x0000002408087981 */ /* 0x002ee2000c1e1b00 */
[----:B------:R1:W4:Y:S01]  /*0690*/  LDC.64 R10, c[0x4][R26] ;  /* 0x010000001a0a7b82 */ /* 0x0003220000000a00 */
[----:B------:R-:W-:Y:S02]  /*06a0*/  IMAD.MOV.U32 R22, RZ, RZ, R4 ;  /* 0x000000ffff167224 */ /* 0x000fe400078e0004 */
[----:B------:R1:W-:Y:S01]  /*06b0*/  STL [R1+0x10], R18 ;  /* 0x0000101201007387 */ /* 0x0003e20000100800 */
[----:B------:R-:W-:Y:S02]  /*06c0*/  IMAD.MOV.U32 R23, RZ, RZ, R5 ;  /* 0x000000ffff177224 */ /* 0x000fe400078e0005 */
[----:B0-----:R-:W-:Y:S01]  /*06d0*/  IMAD.MOV.U32 R6, RZ, RZ, R19 ;  /* 0x000000ffff067224 */ /* 0x001fe200078e0013 */
[----:B------:R-:W-:-:S02]  /*06e0*/  MOV R7, R17 ;  /* 0x0000001100077202 */ /* 0x000fc40000000f00 */
[----:B--2---:R-:W-:Y:S01]  /*06f0*/  MOV R4, UR4 ;  /* 0x0000000400047c02 */ /* 0x004fe20008000f00 */
[----:B------:R-:W-:Y:S01]  /*0700*/  IMAD.U32 R5, RZ, RZ, UR5 ;  /* 0x00000005ff057e24 */ /* 0x000fe2000f8e00ff */
[----:B---34-:R1:W-:Y:S06]  /*0710*/  STL.64 [R1+0x18], R8 ;  /* 0x0000180801007387 */ /* 0x0183ec0000100a00 */
[----:B------:R-:W-:-:S07]  /*0720*/  LEPC R20, `(.L_x_8) ;  /* 0x000000001014794e */ /* 0x000fce0000000000 */
[----:B-1----:R-:W-:Y:S05]  /*0730*/  CALL.ABS.NOINC R10 ;  /* 0x000000000a007343 */ /* 0x002fea0003c00000 */
.L_x_8:
[----:B------:R-:W-:Y:S01]  /*0740*/  UMOV UR4, 0x2d0 ;  /* 0x000002d000047882 */ /* 0x000fe20000000000 */
[----:B------:R-:W-:Y:S01]  /*0750*/  IMAD.MOV.U32 R9, RZ, RZ, RZ ;  /* 0x000000ffff097224 */ /* 0x000fe200078e00ff */
[----:B------:R0:W-:Y:S01]  /*0760*/  STL [R1+0x10], R18 ;  /* 0x0000101201007387 */ /* 0x0001e20000100800 */
[----:B------:R-:W-:Y:S01]  /*0770*/  IMAD.U32 R8, RZ, RZ, UR4 ;  /* 0x00000004ff087e24 */ /* 0x000fe2000f8e00ff */
[----:B------:R0:W1:Y:S01]  /*0780*/  LDC.64 R10, c[0x4][R26] ;  /* 0x010000001a0a7b82 */ /* 0x0000620000000a00 */
[----:B------:R-:W2:Y:S01]  /*0790*/  LDCU.64 UR4, c[0x4][0x38] ;  /* 0x01000700ff0477ac */ /* 0x000ea20008000a00 */
[----:B------:R-:W-:Y:S01]  /*07a0*/  IMAD.MOV.U32 R6, RZ, RZ, R19 ;  /* 0x000000ffff067224 */ /* 0x000fe200078e0013 */
[----:B------:R-:W-:Y:S01]  /*07b0*/  MOV R7, R17 ;  /* 0x0000001100077202 */ /* 0x000fe20000000f00 */
[----:B------:R0:W-:Y:S01]  /*07c0*/  STL.64 [R1+0x18], R8 ;  /* 0x0000180801007387 */ /* 0x0001e20000100a00 */
[----:B--2---:R-:W-:Y:S01]  /*07d0*/  MOV R4, UR4 ;  /* 0x0000000400047c02 */ /* 0x004fe20008000f00 */
[----:B0-----:R-:W-:-:S07]  /*07e0*/  IMAD.U32 R5, RZ, RZ, UR5 ;  /* 0x00000005ff057e24 */ /* 0x001fce000f8e00ff */
[----:B------:R-:W-:-:S07]  /*07f0*/  LEPC R20, `(.L_x_9) ;  /* 0x000000001014794e */ /* 0x000fce0000000000 */
[----:B-1----:R-:W-:Y:S05]  /*0800*/  CALL.ABS.NOINC R10 ;  /* 0x000000000a007343 */ /* 0x002fea0003c00000 */
.L_x_9:
[----:B------:R0:W-:Y:S01]  /*0810*/  STL [R1+0x10], R18 ;  /* 0x0000101201007387 */ /* 0x0001e20000100800 */
[----:B------:R-:W1:Y:S01]  /*0820*/  LDC.64 R26, c[0x4][R26] ;  /* 0x010000001a1a7b82 */ /* 0x000e620000000a00 */
[----:B------:R-:W2:Y:S01]  /*0830*/  LDCU.64 UR4, c[0x4][0x40] ;  /* 0x01000800ff0477ac */ /* 0x000ea20008000a00 */
[----:B------:R-:W-:Y:S01]  /*0840*/  MOV R6, R19 ;  /* 0x0000001300067202 */ /* 0x000fe20000000f00 */
[----:B------:R0:W-:Y:S01]  /*0850*/  STL.64 [R1+0x18], R22 ;  /* 0x0000181601007387 */ /* 0x0001e20000100a00 */
[----:B------:R-:W-:Y:S02]  /*0860*/  IMAD.MOV.U32 R7, RZ, RZ, R17 ;  /* 0x000000ffff077224 */ /* 0x000fe400078e0011 */
[----:B--2---:R-:W-:Y:S02]  /*0870*/  IMAD.U32 R4, RZ, RZ, UR4 ;  /* 0x00000004ff047e24 */ /* 0x004fe4000f8e00ff */
[----:B0-----:R-:W-:-:S07]  /*0880*/  IMAD.U32 R5, RZ, RZ, UR5 ;  /* 0x00000005ff057e24 */ /* 0x001fce000f8e00ff */
[----:B------:R-:W-:-:S07]  /*0890*/  LEPC R20, `(.L_x_10) ;  /* 0x000000001014794e */ /* 0x000fce0000000000 */
[----:B-1----:R-:W-:Y:S05]  /*08a0*/  CALL.ABS.NOINC R26 ;  /* 0x000000001a007343 */ /* 0x002fea0003c00000 */
.L_x_10:
[----:B------:R-:W0:Y:S01]  /*08b0*/  LDC R6, c[0x0][0x390] ;  /* 0x0000e400ff067b82 */ /* 0x000e220000000800 */
[----:B------:R-:W-:Y:S01]  /*08c0*/  BSSY.RECONVERGENT B0, `(.L_x_11) ;  /* 0x000003e000007945 */ /* 0x000fe20003800200 */
[----:B0-----:R-:W-:-:S04]  /*08d0*/  ISETP.NE.AND P0, PT, R6, RZ, PT ;  /* 0x000000ff0600720c */ /* 0x001fc80003f05270 */
[----:B------:R-:W-:-:S13]  /*08e0*/  ISETP.NE.OR P0, PT, R18, RZ, !P0 ;  /* 0x000000ff1200720c */ /* 0x000fda0004705670 */
[----:B------:R-:W-:Y:S05]  /*08f0*/  @P0 BRA `(.L_x_12) ;  /* 0x0000000000e80947 */ /* 0x000fea0003800000 */
[C---:B------:R-:W-:Y:S01]  /*0900*/  VIADD R3, R6.reuse, 0xffffffff ;  /* 0xffffffff06037836 */ /* 0x040fe20000000000 */
[----:B------:R-:W-:-:S04]  /*0910*/  LOP3.LUT R0, R6, 0x3, RZ, 0xc0, !PT ;  /* 0x0000000306007812 */ /* 0x000fc800078ec0ff */
[----:B------:R-:W-:Y:S01]  /*0920*/  ISETP.GE.U32.AND P1, PT, R3, 0x3, PT ;  /* 0x000000030300780c */ /* 0x000fe20003f26070 */
[----:B------:R-:W-:Y:S01]  /*0930*/  HFMA2 R3, -RZ, RZ, 0, 0 ;  /* 0x00000000ff037431 */ /* 0x000fe200000001ff */
[----:B------:R-:W-:-:S11]  /*0940*/  ISETP.NE.AND P0, PT, R0, RZ, PT ;  /* 0x000000ff0000720c */ /* 0x000fd60003f05270 */
[----:B------:R-:W-:Y:S05]  /*0950*/  @!P1 BRA `(.L_x_13) ;  /* 0x0000000000889947 */ /* 0x000fea0003800000 */
[----:B------:R-:W0:Y:S01]  /*0960*/  LDC.64 R4, c[0x4][0x20] ;  /* 0x01000800ff047b82 */ /* 0x000e220000000a00 */
[----:B------:R-:W-:Y:S01]  /*0970*/  LOP3.LUT R3, R6, 0xfffffffc, RZ, 0xc0, !PT ;  /* 0xfffffffc06037812 */ /* 0x000fe200078ec0ff */
[----:B------:R-:W-:Y:S01]  /*0980*/  BSSY.RECONVERGENT B1, `(.L_x_13) ;  /* 0x000001f000017945 */ /* 0x000fe20003800200 */
[----:B------:R-:W-:Y:S02]  /*0990*/  IMAD.MOV.U32 R11, RZ, RZ, RZ ;  /* 0x000000ffff0b7224 */ /* 0x000fe400078e00ff */
[----:B------:R-:W-:Y:S01]  /*09a0*/  IMAD.MOV.U32 R9, RZ, RZ, RZ ;  /* 0x000000ffff097224 */ /* 0x000fe200078e00ff */
[----:B------:R-:W-:-:S07]  /*09b0*/  IADD3 R8, PT, PT, -R3, RZ, RZ ;  /* 0x000000ff03087210 */ /* 0x000fce0007ffe1ff */
.L_x_14:
[----:B------:R-:W-:Y:S01]  /*09c0*/  IADD3 R6, P1, PT, R11, R24, RZ ;  /* 0x000000180b067210 */ /* 0x000fe20007f3e0ff */
[----:B01----:R-:W2:Y:S04]  /*09d0*/  LDG.E.64 R14, desc[UR36][R4.64] ;  /* 0x00000024040e7981 */ /* 0x003ea8000c1e1b00 */
[----:B------:R-:W-:-:S05]  /*09e0*/  IMAD.X R7, R9, 0x1, R25, P1 ;  /* 0x0000000109077824 */ /* 0x000fca00008e0619 */
[----:B------:R-:W3:Y:S01]  /*09f0*/  LDG.E.64 R12, desc[UR36][R6.64] ;  /* 0x00000024060c7981 */ /* 0x000ee2000c1e1b00 */
[----:B--2---:R-:W-:-:S05]  /*0a00*/  IADD3 R28, P1, PT, R14, R11, RZ ;  /* 0x0000000b0e1c7210 */ /* 0x004fca0007f3e0ff */
[----:B------:R-:W-:-:S05]  /*0a10*/  IMAD.X R29, R15, 0x1, R9, P1 ;  /* 0x000000010f1d7824 */ /* 0x000fca00008e0609 */
[----:B---3--:R0:W-:Y:S04]  /*0a20*/  ST.E.64 desc[UR36][R28.64], R12 ;  /* 0x0000000c1c007985 */ /* 0x0081e8000c101b24 */
[----:B------:R-:W2:Y:S04]  /*0a30*/  LDG.E.64 R20, desc[UR36][R4.64] ;  /* 0x0000002404147981 */ /* 0x000ea8000c1e1b00 */
[----:B------:R-:W3:Y:S01]  /*0a40*/  LDG.E.64 R14, desc[UR36][R6.64+0x8] ;  /* 0x00000824060e7981 */ /* 0x000ee2000c1e1b00 */
[----:B--2---:R-:W-:-:S04]  /*0a50*/  IADD3 R30, P1, PT, R20, R11, RZ ;  /* 0x0000000b141e7210 */ /* 0x004fc80007f3e0ff */
[----:B------:R-:W-:-:S05]  /*0a60*/  IADD3.X R31, PT, PT, R21, R9, RZ, P1, !PT ;  /* 0x00000009151f7210 */ /* 0x000fca0000ffe4ff */
[----:B---3--:R1:W-:Y:S04]  /*0a70*/  ST.E.64 desc[UR36][R30.64+0x8], R14 ;  /* 0x0000080e1e007985 */ /* 0x0083e8000c101b24 */
[----:B------:R-:W2:Y:S04]  /*0a80*/  LDG.E.64 R26, desc[UR36][R4.64] ;  /* 0x00000024041a7981 */ /* 0x000ea8000c1e1b00 */
[----:B------:R-:W3:Y:S01]  /*0a90*/  LDG.E.64 R20, desc[UR36][R6.64+0x10] ;  /* 0x0000102406147981 */ /* 0x000ee2000c1e1b00 */
[----:B--2---:R-:W-:-:S05]  /*0aa0*/  IADD3 R32, P1, PT, R26, R11, RZ ;  /* 0x0000000b1a207210 */ /* 0x004fca0007f3e0ff */
[----:B------:R-:W-:-:S05]  /*0ab0*/  IMAD.X R33, R27, 0x1, R9, P1 ;  /* 0x000000011b217824 */ /* 0x000fca00008e0609 */
[----:B---3--:R1:W-:Y:S04]  /*0ac0*/  ST.E.64 desc[UR36][R32.64+0x10], R20 ;  /* 0x0000101420007985 */ /* 0x0083e8000c101b24 */
[----:B------:R-:W2:Y:S04]  /*0ad0*/  LDG.E.64 R26, desc[UR36][R4.64] ;  /* 0x00000024041a7981 */ /* 0x000ea8000c1e1b00 */
[----:B0-----:R-:W3:Y:S01]  /*0ae0*/  LDG.E.64 R12, desc[UR36][R6.64+0x18] ;  /* 0x00001824060c7981 */ /* 0x001ee2000c1e1b00 */
[----:B------:R-:W-:Y:S02]  /*0af0*/  IADD3 R8, PT, PT, R8, 0x4, RZ ;  /* 0x0000000408087810 */ /* 0x000fe40007ffe0ff */
[----:B--2---:R-:W-:-:S02]  /*0b00*/  IADD3 R26, P1, PT, R26, R11, RZ ;  /* 0x0000000b1a1a7210 */ /* 0x004fc40007f3e0ff */
[----:B------:R-:W-:-:S03]  /*0b10*/  IADD3 R11, P2, PT, R11, 0x20, RZ ;  /* 0x000000200b0b7810 */ /* 0x000fc60007f5e0ff */
[--C-:B------:R-:W-:Y:S01]  /*0b20*/  IMAD.X R27, R27, 0x1, R9.reuse, P1 ;  /* 0x000000011b1b7824 */ /* 0x100fe200008e0609 */
[----:B------:R-:W-:Y:S01]  /*0b30*/  ISETP.NE.AND P1, PT, R8, RZ, PT ;  /* 0x000000ff0800720c */ /* 0x000fe20003f25270 */
[----:B------:R-:W-:-:S03]  /*0b40*/  IMAD.X R9, RZ, RZ, R9, P2 ;  /* 0x000000ffff097224 */ /* 0x000fc600010e0609 */
[----:B---3--:R1:W-:Y:S09]  /*0b50*/  ST.E.64 desc[UR36][R26.64+0x18], R12 ;  /* 0x0000180c1a007985 */ /* 0x0083f2000c101b24 */
[----:B------:R-:W-:Y:S05]  /*0b60*/  @P1 BRA `(.L_x_14) ;  /* 0xfffffffc00941947 */ /* 0x000fea000383ffff */
[----:B------:R-:W-:Y:S05]  /*0b70*/  BSYNC.RECONVERGENT B1 ;  /* 0x0000000000017941 */ /* 0x000fea0003800200 */
.L_x_13:
[----:B------:R-:W-:Y:S05]  /*0b80*/  @!P0 BRA `(.L_x_12) ;  /* 0x0000000000448947 */ /* 0x000fea0003800000 */
[----:B------:R-:W0:Y:S01]  /*0b90*/  LDC.64 R8, c[0x4][0x20] ;  /* 0x01000800ff087b82 */ /* 0x000e220000000a00 */
[----:B------:R-:W-:-:S04]  /*0ba0*/  IMAD.WIDE.U32 R4, R3, 0x8, RZ ;  /* 0x0000000803047825 */ /* 0x000fc800078e00ff */
[----:B------:R-:W-:Y:S01]  /*0bb0*/  IMAD.MOV.U32 R3, RZ, RZ, R4 ;  /* 0x000000ffff037224 */ /* 0x000fe200078e0004 */
[----:B------:R-:W-:Y:S01]  /*0bc0*/  MOV R11, R5 ;  /* 0x00000005000b7202 */ /* 0x000fe20000000f00 */
[----:B------:R-:W-:-:S07]  /*0bd0*/  IMAD.MOV R0, RZ, RZ, -R0 ;  /* 0x000000ffff007224 */ /* 0x000fce00078e0a00 */
.L_x_15:
[----:B--2---:R-:W-:Y:S01]  /*0be0*/  IADD3 R4, P0, PT, R3, R24, RZ ;  /* 0x0000001803047210 */ /* 0x004fe20007f1e0ff */
[----:B0-----:R-:W2:Y:S04]  /*0bf0*/  LDG.E.64 R6, desc[UR36][R8.64] ;  /* 0x0000002408067981 */ /* 0x001ea8000c1e1b00 */
[----:B------:R-:W-:-:S06]  /*0c00*/  IMAD.X R5, R11, 0x1, R25, P0 ;  /* 0x000000010b057824 */ /* 0x000fcc00000e0619 */
[----:B------:R-:W3:Y:S01]  /*0c10*/  LDG.E.64 R4, desc[UR36][R4.64] ;  /* 0x0000002404047981 */ /* 0x000ee2000c1e1b00 */
[----:B------:R-:W-:Y:S01]  /*0c20*/  VIADD R0, R0, 0x1 ;  /* 0x0000000100007836 */ /* 0x000fe20000000000 */
[----:B--2---:R-:W-:Y:S02]  /*0c30*/  IADD3 R6, P0, PT, R6, R3, RZ ;  /* 0x0000000306067210 */ /* 0x004fe40007f1e0ff */
[----:B------:R-:W-:Y:S02]  /*0c40*/  IADD3 R3, P1, PT, R3, 0x8, RZ ;  /* 0x0000000803037810 */ /* 0x000fe40007f3e0ff */
[----:B------:R-:W-:Y:S02]  /*0c50*/  IADD3.X R7, PT, PT, R7, R11, RZ, P0, !PT ;  /* 0x0000000b07077210 */ /* 0x000fe400007fe4ff */
[----:B------:R-:W-:Y:S01]  /*0c60*/  ISETP.NE.AND P0, PT, R0, RZ, PT ;  /* 0x000000ff0000720c */ /* 0x000fe20003f05270 */
[----:B------:R-:W-:Y:S02]  /*0c70*/  IMAD.X R11, RZ, RZ, R11, P1 ;  /* 0x000000ffff0b7224 */ /* 0x000fe400008e060b */
[----:B---3--:R2:W-:Y:S10]  /*0c80*/  ST.E.64 desc[UR36][R6.64], R4 ;  /* 0x0000000406007985 */ /* 0x0085f4000c101b24 */
[----:B------:R-:W-:Y:S05]  /*0c90*/  @P0 BRA `(.L_x_15) ;  /* 0xfffffffc00d00947 */ /* 0x000fea000383ffff */
.L_x_12:
[----:B------:R-:W-:Y:S05]  /*0ca0*/  BSYNC.RECONVERGENT B0 ;  /* 0x0000000000007941 */ /* 0x000fea0003800200 */
.L_x_11:
[----:B--2---:R-:W0:Y:S02]  /*0cb0*/  LDC.64 R4, c[0x4][0x20] ;  /* 0x01000800ff047b82 */ /* 0x004e240000000a00 */
[----:B0-----:R-:W2:Y:S01]  /*0cc0*/  LDG.E.64 R4, desc[UR36][R4.64] ;  /* 0x0000002404047981 */ /* 0x001ea2000c1e1b00 */
[----:B------:R-:W-:Y:S01]  /*0cd0*/  MOV R10, R22 ;  /* 0x00000016000a7202 */ /* 0x000fe20000000f00 */
[----:B------:R-:W-:-:S05]  /*0ce0*/  IMAD.MOV.U32 R11, RZ, RZ, R23 ;  /* 0x000000ffff0b7224 */ /* 0x000fca00078e0017 */
[----:B------:R-:W3:Y:S04]  /*0cf0*/  LD.E.64 R8, desc[UR36][R10.64] ;  /* 0x000000240a087980 */ /* 0x000ee8000c101b00 */
[----:B--2---:R-:W2:Y:S04]  /*0d00*/  LD.E R0, desc[UR36][R4.64] ;  /* 0x0000002404007980 */ /* 0x004ea8000c101900 */
[----:B------:R-:W4:Y:S04]  /*0d10*/  LD.E R3, desc[UR36][R4.64+0x8] ;  /* 0x0000082404037980 */ /* 0x000f28000c101900 */
[----:B------:R-:W4:Y:S04]  /*0d20*/  LD.E R7, desc[UR36][R4.64+0x10] ;  /* 0x0000102404077980 */ /* 0x000f28000c101900 */
[----:B-1----:R-:W4:Y:S04]  /*0d30*/  LD.E R12, desc[UR36][R4.64+0x18] ;  /* 0x00001824040c7980 */ /* 0x002f28000c101900 */
[----:B------:R-:W4:Y:S04]  /*0d40*/  LD.E R13, desc[UR36][R4.64+0x20] ;  /* 0x00002024040d7980 */ /* 0x000f28000c101900 */
[----:B------:R-:W4:Y:S04]  /*0d50*/  LD.E R14, desc[UR36][R4.64+0x28] ;  /* 0x00002824040e7980 */ /* 0x000f28000c101900 */
[----:B------:R-:W4:Y:S04]  /*0d60*/  LD.E R15, desc[UR36][R4.64+0x30] ;  /* 0x00003024040f7980 */ /* 0x000f28000c101900 */
[----:B------:R0:W4:Y:S04]  /*0d70*/  LD.E R6, desc[UR36][R4.64+0x38] ;  /* 0x0000382404067980 */ /* 0x000128000c101900 */
[----:B---3--:R-:W5:Y:S01]  /*0d80*/  LD.E.64 R8, desc[UR36][R8.64] ;  /* 0x0000002408087980 */ /* 0x008f62000c101b00 */
[----:B------:R-:W-:Y:S01]  /*0d90*/  HFMA2 R21, -RZ, RZ, 0, 0 ;  /* 0x00000000ff157431 */ /* 0x000fe200000001ff */
[----:B------:R-:W-:Y:S01]  /*0da0*/  BSSY.RECONVERGENT B6, `(.L_x_16) ;  /* 0x0000014000067945 */ /* 0x000fe20003800200 */
[----:B------:R-:W-:Y:S01]  /*0db0*/  MOV R20, 0xee0 ;  /* 0x00000ee000147802 */ /* 0x000fe20000000f00 */
[----:B0-----:R-:W-:-:S02]  /*0dc0*/  IMAD.MOV.U32 R4, RZ, RZ, R22 ;  /* 0x000000ffff047224 */ /* 0x001fc400078e0016 */
[----:B------:R-:W-:Y:S02]  /*0dd0*/  IMAD.MOV.U32 R5, RZ, RZ, R23 ;  /* 0x000000ffff057224 */ /* 0x000fe400078e0017 */
[----:B--2---:R-:W-:-:S05]  /*0de0*/  VIADD R0, R0, 0x2b5a5 ;  /* 0x0002b5a500007836 */ /* 0x004fca0000000000 */
[----:B------:R-:W-:-:S05]  /*0df0*/  LEA R0, R0, R0, 0x5 ;  /* 0x0000000000007211 */ /* 0x000fca00078e28ff */
[----:B----4-:R-:W-:-:S04]  /*0e00*/  IMAD.IADD R3, R3, 0x1, R0 ;  /* 0x0000000103037824 */ /* 0x010fc800078e0200 */
[----:B------:R-:W-:-:S05]  /*0e10*/  IMAD.U32 R0, R3, 0x20, R3 ;  /* 0x0000002003007824 */ /* 0x000fca00078e0003 */
[----:B------:R-:W-:-:S05]  /*0e20*/  IADD3 R7, PT, PT, R7, R0, RZ ;  /* 0x0000000007077210 */ /* 0x000fca0007ffe0ff */
[----:B------:R-:W-:-:S04]  /*0e30*/  IMAD.U32 R3, R7, 0x20, R7 ;  /* 0x0000002007037824 */ /* 0x000fc800078e0007 */
[----:B------:R-:W-:-:S05]  /*0e40*/  IMAD.IADD R12, R12, 0x1, R3 ;  /* 0x000000010c0c7824 */ /* 0x000fca00078e0203 */
[----:B------:R-:W-:-:S05]  /*0e50*/  LEA R0, R12, R12, 0x5 ;  /* 0x0000000c0c007211 */ /* 0x000fca00078e28ff */
[----:B------:R-:W-:-:S04]  /*0e60*/  IMAD.IADD R13, R13, 0x1, R0 ;  /* 0x000000010d0d7824 */ /* 0x000fc800078e0200 */
[----:B------:R-:W-:-:S05]  /*0e70*/  IMAD.U32 R3, R13, 0x20, R13 ;  /* 0x000000200d037824 */ /* 0x000fca00078e000d */
[----:B------:R-:W-:-:S05]  /*0e80*/  IADD3 R14, PT, PT, R14, R3, RZ ;  /* 0x000000030e0e7210 */ /* 0x000fca0007ffe0ff */
[----:B------:R-:W-:-:S04]  /*0e90*/  IMAD.U32 R0, R14, 0x20, R14 ;  /* 0x000000200e007824 */ /* 0x000fc800078e000e */
[----:B------:R-:W-:-:S05]  /*0ea0*/  IMAD.IADD R0, R15, 0x1, R0 ;  /* 0x000000010f007824 */ /* 0x000fca00078e0200 */
[----:B------:R-:W-:-:S04]  /*0eb0*/  SHF.L.U32 R3, R0, 0x5, RZ ;  /* 0x0000000500037819 */ /* 0x000fc800000006ff */
[----:B------:R-:W-:-:S07]  /*0ec0*/  IADD3 R6, PT, PT, R6, R3, R0 ;  /* 0x0000000306067210 */ /* 0x000fce0007ffe000 */
[----:B-----5:R-:W-:Y:S05]  /*0ed0*/  CALL.REL.NOINC R8 `(_Z11test_kernelPmS_jPi) ;  /* 0xfffffff008487344 */ /* 0x020fea0003c3ffff */
[----:B------:R-:W-:Y:S05]  /*0ee0*/  BSYNC.RECONVERGENT B6 ;  /* 0x0000000000067941 */ /* 0x000fea0003800200 */
.L_x_16:
[----:B------:R-:W-:Y:S02]  /*0ef0*/  IMAD.MOV.U32 R10, RZ, RZ, R22 ;  /* 0x000000ffff0a7224 */ /* 0x000fe400078e0016 */
[----:B------:R-:W-:-:S05]  /*0f00*/  IMAD.MOV.U32 R11, RZ, RZ, R23 ;  /* 0x000000ffff0b7224 */ /* 0x000fca00078e0017 */
[----:B------:R-:W2:Y:S01]  /*0f10*/  LD.E.64 R8, desc[UR36][R10.64] ;  /* 0x000000240a087980 */ /* 0x000ea2000c101b00 */
[----:B------:R-:W-:Y:S01]  /*0f20*/  HFMA2 R21, -RZ, RZ, 0, 0 ;  /* 0x00000000ff157431 */ /* 0x000fe200000001ff */
[----:B------:R-:W-:Y:S01]  /*0f30*/  BSSY.RECONVERGENT B6, `(.L_x_17) ;  /* 0x0000007000067945 */ /* 0x000fe20003800200 */
[----:B------:R-:W-:Y:S01]  /*0f40*/  MOV R6, R4 ;  /* 0x0000000400067202 */ /* 0x000fe20000000f00 */
[----:B------:R-:W-:Y:S01]  /*0f50*/  IMAD.MOV.U32 R5, RZ, RZ, R23 ;  /* 0x000000ffff057224 */ /* 0x000fe200078e0017 */
[----:B--2---:R-:W5:Y:S01]  /*0f60*/  LD.E.64 R8, desc[UR36][R8.64+0x8] ;  /* 0x0000082408087980 */ /* 0x004f62000c101b00 */
[----:B------:R-:W-:Y:S01]  /*0f70*/  IMAD.MOV.U32 R4, RZ, RZ, R22 ;  /* 0x000000ffff047224 */ /* 0x000fe200078e0016 */
[----:B------:R-:W-:-:S07]  /*0f80*/  MOV R20, 0xfa0 ;  /* 0x00000fa000147802 */ /* 0x000fce0000000f00 */
[----:B-----5:R-:W-:Y:S05]  /*0f90*/  CALL.REL.NOINC R8 `(_Z11test_kernelPmS_jPi) ;  /* 0xfffffff008187344 */ /* 0x020fea0003c3ffff */
[----:B------:R-:W-:Y:S05]  /*0fa0*/  BSYNC.RECONVERGENT B6 ;  /* 0x0000000000067941 */ /* 0x000fea0003800200 */
.L_x_17:
        /* <DEDUP_REMOVED lines=12> */
.L_x_18:
        /* <DEDUP_REMOVED lines=12> */
.L_x_19:
[----:B------:R-:W-:Y:S01]  /*1130*/  ISETP.NE.AND P0, PT, R18, 0x1, PT ;  /* 0x000000011200780c */ /* 0x000fe20003f05270 */
[----:B------:R-:W-:Y:S01]  /*1140*/  BSSY.RECONVERGENT B6, `(.L_x_20) ;  /* 0x000000a000067945 */ /* 0x000fe20003800200 */
[----:B------:R-:W-:Y:S02]  /*1150*/  IMAD.MOV.U32 R17, RZ, RZ, R4 ;  /* 0x000000ffff117224 */ /* 0x000fe400078e0004 */
[----:B------:R-:W-:-:S09]  /*1160*/  IMAD.MOV.U32 R18, RZ, RZ, R5 ;  /* 0x000000ffff127224 */ /* 0x000fd200078e0005 */
[----:B------:R-:W-:Y:S05]  /*1170*/  @P0 BRA `(.L_x_21) ;  /* 0x0000000000180947 */ /* 0x000fea0003800000 */
[----:B------:R-:W0:Y:S02]  /*1180*/  LDC.64 R8, c[0x4][0x20] ;  /* 0x01000800ff087b82 */ /* 0x000e240000000a00 */
[----:B0-----:R0:W5:Y:S01]  /*1190*/  LDG.E.64 R4, desc[UR36][R8.64] ;  /* 0x0000002408047981 */ /* 0x001162000c1e1b00 */
[----:B------:R-:W-:-:S05]  /*11a0*/  MOV R0, 0x10 ;  /* 0x0000001000007802 */ /* 0x000fca0000000f00 */
[----:B------:R0:W1:Y:S02]  /*11b0*/  LDC.64 R6, c[0x4][R0] ;  /* 0x0100000000067b82 */ /* 0x0000640000000a00 */
[----:B------:R-:W-:-:S07]  /*11c0*/  LEPC R20, `(.L_x_21) ;  /* 0x000000001014794e */ /* 0x000fce0000000000 */
[----:B01---5:R-:W-:Y:S05]  /*11d0*/  CALL.ABS.NOINC R6 ;  /* 0x0000000006007343 */ /* 0x023fea0003c00000 */
.L_x_21:
[----:B------:R-:W-:Y:S05]  /*11e0*/  BSYNC.RECONVERGENT B6 ;  /* 0x0000000000067941 */ /* 0x000fea0003800200 */
.L_x_20:
[----:B------:R-:W-:Y:S01]  /*11f0*/  MOV R0, 0x10 ;  /* 0x0000001000007802 */ /* 0x000fe20000000f00 */
[----:B------:R-:W-:Y:S01]  /*1200*/  IMAD.MOV.U32 R5, RZ, RZ, R23 ;  /* 0x000000ffff057224 */ /* 0x000fe200078e0017 */
[----:B------:R-:W-:Y:S02]  /*1210*/  MOV R4, R22 ;  /* 0x0000001600047202 */ /* 0x000fe40000000f00 */
[----:B------:R0:W1:Y:S05]  /*1220*/  LDC.64 R6, c[0x4][R0] ;  /* 0x0100000000067b82 */ /* 0x00006a0000000a00 */
[----:B------:R-:W-:-:S07]  /*1230*/  LEPC R20, `(.L_x_22) ;  /* 0x000000001014794e */ /* 0x000fce0000000000 */
[----:B01----:R-:W-:Y:S05]  /*1240*/  CALL.ABS.NOINC R6 ;  /* 0x0000000006007343 */ /* 0x003fea0003c00000 */
.L_x_22:
[----:B------:R-:W-:-:S04]  /*1250*/  IMAD.MOV.U32 R3, RZ, RZ, 0x0 ;  /* 0x00000000ff037424 */ /* 0x000fc800078e00ff */
[----:B------:R-:W-:Y:S05]  /*1260*/  RET.REL.NODEC R2 `(_Z11test_kernelPmS_jPi) ;  /* 0xffffffec02647950 */ /* 0x000fea0003c3ffff */
        .type           $_Z11test_kernelPmS_jPi$_ZN1D2f1Ej,@function
        .size           $_Z11test_kernelPmS_jPi$_ZN1D2f1Ej,($_Z11test_kernelPmS_jPi$_ZN1D2f2Ej - $_Z11test_kernelPmS_jPi$_ZN1D2f1Ej)
$_Z11test_kernelPmS_jPi$_ZN1D2f1Ej:
[----:B------:R-:W-:Y:S01]  /*1270*/  MOV R4, R6 ;  /* 0x0000000600047202 */ /* 0x000fe20000000f00 */
[----:B------:R-:W-:Y:S01]  /*1280*/  IMAD.MOV.U32 R5, RZ, RZ, RZ ;  /* 0x000000ffff057224 */ /* 0x000fe200078e00ff */
[----:B------:R-:W-:Y:S06]  /*1290*/  RET.REL.NODEC R20 `(_Z11test_kernelPmS_jPi) ;  /* 0xffffffec14587950 */ /* 0x000fec0003c3ffff */
        .type           $_Z11test_kernelPmS_jPi$_ZN1D2f2Ej,@function
        .size           $_Z11test_kernelPmS_jPi$_ZN1D2f2Ej,($_Z11test_kernelPmS_jPi$_ZN1D2f3Ej - $_Z11test_kernelPmS_jPi$_ZN1D2f2Ej)
$_Z11test_kernelPmS_jPi$_ZN1D2f2Ej:
[----:B------:R-:W-:Y:S01]  /*12a0*/  SHF.L.U32 R4, R6, 0x1, RZ ;  /* 0x0000000106047819 */ /* 0x000fe200000006ff */
[----:B------:R-:W-:Y:S01]  /*12b0*/  IMAD.MOV.U32 R5, RZ, RZ, RZ ;  /* 0x000000ffff057224 */ /* 0x000fe200078e00ff */
[----:B------:R-:W-:Y:S06]  /*12c0*/  RET.REL.NODEC R20 `(_Z11test_kernelPmS_jPi) ;  /* 0xffffffec144c7950 */ /* 0x000fec0003c3ffff */
        .type           $_Z11test_kernelPmS_jPi$_ZN1D2f3Ej,@function
        .size           $_Z11test_kernelPmS_jPi$_ZN1D2f3Ej,($_Z11test_kernelPmS_jPi$_ZN1D2f4Ej - $_Z11test_kernelPmS_jPi$_ZN1D2f3Ej)
$_Z11test_kernelPmS_jPi$_ZN1D2f3Ej:
[----:B------:R-:W-:Y:S02]  /*12d0*/  HFMA2 R5, -RZ, RZ, 0, 0 ;  /* 0x00000000ff057431 */ /* 0x000fe400000001ff */
[----:B------:R-:W-:Y:S01]  /*12e0*/  IMAD R4, R6, 0x3, RZ ;  /* 0x0000000306047824 */ /* 0x000fe200078e02ff */
[----:B------:R-:W-:Y:S06]  /*12f0*/  RET.REL.NODEC R20 `(_Z11test_kernelPmS_jPi) ;  /* 0xffffffec14407950 */ /* 0x000fec0003c3ffff */
        .type           $_Z11test_kernelPmS_jPi$_ZN1D2f4Ej,@function
        .size           $_Z11test_kernelPmS_jPi$_ZN1D2f4Ej,(.L_x_28 - $_Z11test_kernelPmS_jPi$_ZN1D2f4Ej)
$_Z11test_kernelPmS_jPi$_ZN1D2f4Ej:
[----:B------:R-:W-:Y:S01]  /*1300*/  IMAD.SHL.U32 R4, R6, 0x4, RZ ;  /* 0x0000000406047824 */ /* 0x000fe200078e00ff */
[----:B------:R-:W-:Y:S01]  /*1310*/  MOV R5, RZ ;  /* 0x000000ff00057202 */ /* 0x000fe20000000f00 */
[----:B------:R-:W-:Y:S06]  /*1320*/  RET.REL.NODEC R20 `(_Z11test_kernelPmS_jPi) ;  /* 0xffffffec14347950 */ /* 0x000fec0003c3ffff */
.L_x_23:
[----:B------:R-:W-:-:S00]  /*1330*/  BRA `(.L_x_23) ;  /* 0xfffffffc00fc7947 */ /* 0x000fc0000383ffff */
[----:B------:R-:W-:-:S00]  /*1340*/  NOP ;  /* 0x0000000000007918 */ /* 0x000fc00000000000 */
        /* <DEDUP_REMOVED lines=11> */
.L_x_28:


//--------------------- .nv.global.init           --------------------------
	.section	.nv.global.init,"aw",@progbits
	.align	8
.nv.global.init:
	.type		_ZTV1D,@object
	.size		_ZTV1D,($str$4 - _ZTV1D)
_ZTV1D:
        /*0000*/ 	.byte	0x00, 0x00, 0x00, 0x00, 0x00, 0x00, 0x00, 0x00, 0x00, 0x00, 0x00, 0x00, 0x00, 0x00, 0x00, 0x00
        /*0010*/ 	.byte	0x70, 0x12, 0x00, 0x00, 0x00, 0x00, 0x00, 0x00, 0xa0, 0x12, 0x00, 0x00, 0x00, 0x00, 0x00, 0x00
        /*0020*/ 	.byte	0xd0, 0x12, 0x00, 0x00, 0x00, 0x00, 0x00, 0x00, 0x00, 0x13, 0x00, 0x00, 0x00, 0x00, 0x00, 0x00
	.type		$str$4,@object
	.size		$str$4,($str - $str$4)
$str$4:
        /*0030*/ 	.byte	0x25, 0x70, 0x0a, 0x00
	.type		$str,@object
	.size		$str,($str$1 - $str)
$str:
        /*0034*/ 	.byte	0x48, 0x65, 0x6c, 0x6c, 0x6f, 0x20, 0x41, 0x64, 0x6d, 0x69, 0x6e, 0x21, 0x0a, 0x00
	.type		$str$1,@object
	.size		$str$1,($str$3 - $str$1)
$str$1:
        /*0042*/ 	.byte	0x74, 0x68, 0x72, 0x65, 0x61, 0x64, 0x69, 0x64, 0x20, 0x25, 0x64, 0x2c, 0x20, 0x62, 0x75, 0x66
        /*0052*/ 	.byte	0x20, 0x25, 0x70, 0x0a, 0x00
	.type		$str$3,@object
	.size		$str$3,($str$2 - $str$3)
$str$3:
        /*0057*/ 	.byte	0x74, 0x68, 0x72, 0x65, 0x61, 0x64, 0x69, 0x64, 0x20, 0x25, 0x64, 0x2c, 0x20, 0x6f, 0x62, 0x6a
        /*0067*/ 	.byte	0x44, 0x20, 0x25, 0x70, 0x0a, 0x00
	.type		$str$2,@object
	.size		$str$2,(.L_4 - $str$2)
$str$2:
        /*006d*/ 	.byte	0x74, 0x68, 0x72, 0x65, 0x61, 0x64, 0x69, 0x64, 0x20, 0x25, 0x64, 0x2c, 0x20, 0x73, 0x65, 0x63
        /*007d*/ 	.byte	0x72, 0x65, 0x74, 0x20, 0x25, 0x70, 0x0a, 0x00
.L_4:


//--------------------- .nv.shared.reserved.0     --------------------------
	.section	.nv.shared.reserved.0,"aw",@nobits
	.weak		__nv_reservedSMEM_offset_0_alias
	.size		__nv_reservedSMEM_offset_0_alias, 0, 64
	.other		__nv_reservedSMEM_offset_0_alias,@"STO_CUDA_RESERVED_SHARED STV_DEFAULT"
__nv_reservedSMEM_offset_0_alias:
	.zero		0
	.zero		64


//--------------------- .nv.global                --------------------------
	.section	.nv.global,"aw",@nobits
	.align	8
.nv.global:
	.type		buf,@object
	.size		buf,(.L_1 - buf)
buf:
	.zero		8
.L_1:


//--------------------- .nv.constant0._Z11test_kernelPmS_jPi --------------------------
	.section	.nv.constant0._Z11test_kernelPmS_jPi,"a",@progbits
	.sectionflags	@""
	.align	4
.nv.constant0._Z11test_kernelPmS_jPi:
	.zero		928


//--------------------- SYMBOLS --------------------------

	.type		.nv.reservedSmem.offset0,@object
	.size		.nv.reservedSmem.offset0,0x4
	.type		vprintf,@function
	.type		malloc,@function
	.type		free,@function
